//
// Generated by NVIDIA NVVM Compiler
//
// Compiler Build ID: CL-36424714
// Cuda compilation tools, release 13.0, V13.0.88
// Based on NVVM 20.0.0
//

.version 9.0
.target sm_100
.address_size 64

	// .globl	_Z9transposePdS_ii
// _ZZ9transposePdS_iiE5block has been demoted

.visible .entry _Z9transposePdS_ii(
	.param .u64 .ptr .align 1 _Z9transposePdS_ii_param_0,
	.param .u64 .ptr .align 1 _Z9transposePdS_ii_param_1,
	.param .u32 _Z9transposePdS_ii_param_2,
	.param .u32 _Z9transposePdS_ii_param_3
)
{
	.reg .pred 	%p<7>;
	.reg .b32 	%r<25>;
	.reg .b64 	%rd<9>;
	.reg .b64 	%fd<3>;
	// demoted variable
	.shared .align 8 .b8 _ZZ9transposePdS_iiE5block[2176];
	ld.param.u64 	%rd1, [_Z9transposePdS_ii_param_0];
	ld.param.u64 	%rd2, [_Z9transposePdS_ii_param_1];
	ld.param.u32 	%r9, [_Z9transposePdS_ii_param_2];
	ld.param.u32 	%r11, [_Z9transposePdS_ii_param_3];
	mov.u32 	%r12, %ctaid.x;
	shl.b32 	%r1, %r12, 4;
	mov.u32 	%r2, %tid.x;
	add.s32 	%r3, %r1, %r2;
	mov.u32 	%r13, %ctaid.y;
	shl.b32 	%r4, %r13, 4;
	mov.u32 	%r5, %tid.y;
	add.s32 	%r14, %r4, %r5;
	setp.ge.u32 	%p1, %r3, %r9;
	setp.ge.u32 	%p2, %r14, %r11;
	or.pred  	%p3, %p1, %p2;
	@%p3 bra 	$L__BB0_2;
	cvta.to.global.u64 	%rd3, %rd2;
	mad.lo.s32 	%r15, %r9, %r14, %r3;
	mul.wide.u32 	%rd4, %r15, 8;
	add.s64 	%rd5, %rd3, %rd4;
	ld.global.f64 	%fd1, [%rd5];
	mov.u32 	%r16, _ZZ9transposePdS_iiE5block;
	mad.lo.s32 	%r17, %r5, 136, %r16;
	shl.b32 	%r18, %r2, 3;
	add.s32 	%r19, %r17, %r18;
	st.shared.f64 	[%r19], %fd1;
$L__BB0_2:
	bar.sync 	0;
	add.s32 	%r7, %r4, %r2;
	add.s32 	%r8, %r1, %r5;
	setp.ge.u32 	%p4, %r7, %r11;
	setp.ge.u32 	%p5, %r8, %r9;
	or.pred  	%p6, %p5, %p4;
	@%p6 bra 	$L__BB0_4;
	mad.lo.s32 	%r20, %r11, %r8, %r7;
	mov.u32 	%r21, _ZZ9transposePdS_iiE5block;
	mad.lo.s32 	%r22, %r2, 136, %r21;
	shl.b32 	%r23, %r5, 3;
	add.s32 	%r24, %r22, %r23;
	ld.shared.f64 	%fd2, [%r24];
	cvta.to.global.u64 	%rd6, %rd1;
	mul.wide.u32 	%rd7, %r20, 8;
	add.s64 	%rd8, %rd6, %rd7;
	st.global.f64 	[%rd8], %fd2;
$L__BB0_4:
	ret;

}


// ===== COMPILED SASS (sm_100) =====

	.target	sm_100

	.elftype	@"ET_EXEC"


//--------------------- .note.nv.tkinfo           --------------------------
	.section	.note.nv.tkinfo,"",@"SHT_NOTE"
	.sectionflags	@"SHF_NOTE_NV_TKINFO"
	.tkinfo
        /*0018*/ 	.word	0x00000002
        /*0030*/ 	.string	""
        /*0030*/ 	.string	"ptxas"
        /*0030*/ 	.string	"Cuda compilation tools, release 13.0, V13.0.88"
        /*0030*/ 	.string	"Build cuda_13.0.r13.0/compiler.36424714_0"
        /*0030*/ 	.string	"-arch sm_100 -m 64 "



//--------------------- .note.nv.cuinfo           --------------------------
	.section	.note.nv.cuinfo,"",@"SHT_NOTE"
	.sectionflags	@"SHF_NOTE_NV_CUINFO"
        /*0018*/ 	.short	0x0002
        /*001a*/ 	.short	0x0064
        /*001c*/ 	.short	0x0082
	.zero		2


//--------------------- .nv.info                  --------------------------
	.section	.nv.info,"",@"SHT_CUDA_INFO"
	.align	4


	//----- nvinfo : EIATTR_REGCOUNT
	.align		4
        /*0000*/ 	.byte	0x04, 0x2f
        /*0002*/ 	.short	(.L_1 - .L_0)
	.align		4
.L_0:
        /*0004*/ 	.word	index@(_Z9transposePdS_ii)
        /*0008*/ 	.word	0x0000000c


	//----- nvinfo : EIATTR_FRAME_SIZE
	.align		4
.L_1:
        /*000c*/ 	.byte	0x04, 0x11
        /*000e*/ 	.short	(.L_3 - .L_2)
	.align		4
.L_2:
        /*0010*/ 	.word	index@(_Z9transposePdS_ii)
        /*0014*/ 	.word	0x00000000


	//----- nvinfo : EIATTR_MIN_STACK_SIZE
	.align		4
.L_3:
        /*0018*/ 	.byte	0x04, 0x12
        /*001a*/ 	.short	(.L_5 - .L_4)
	.align		4
.L_4:
        /*001c*/ 	.word	index@(_Z9transposePdS_ii)
        /*0020*/ 	.word	0x00000000
.L_5:


//--------------------- .nv.compat                --------------------------
	.section	.nv.compat,"",@"SHT_CUDA_COMPAT_INFO"
	.align	4
        /*0000*/ 	.byte	0x02, 0x09, 0x00, 0x00, 0x02, 0x02, 0x01, 0x00, 0x02, 0x05, 0x05, 0x00, 0x03, 0x07, 0x01, 0x01
        /*0010*/ 	.byte	0x02, 0x03, 0x00, 0x00, 0x02, 0x06, 0x01, 0x00, 0x04, 0x0b, 0x08, 0x00, 0x09, 0x00, 0x00, 0x00
        /*0020*/ 	.byte	0x00, 0x00, 0x00, 0x00


//--------------------- .nv.info._Z9transposePdS_ii --------------------------
	.section	.nv.info._Z9transposePdS_ii,"",@"SHT_CUDA_INFO"
	.sectionflags	@""
	.align	4


	//----- nvinfo : EIATTR_CUDA_API_VERSION
	.align		4
        /*0000*/ 	.byte	0x04, 0x37
        /*0002*/ 	.short	(.L_7 - .L_6)
.L_6:
        /*0004*/ 	.word	0x00000082


	//----- nvinfo : EIATTR_KPARAM_INFO
	.align		4
.L_7:
        /*0008*/ 	.byte	0x04, 0x17
        /*000a*/ 	.short	(.L_9 - .L_8)
.L_8:
        /*000c*/ 	.word	0x00000000
        /*0010*/ 	.short	0x0003
        /*0012*/ 	.short	0x0014
        /*0014*/ 	.byte	0x00, 0xf0, 0x11, 0x00


	//----- nvinfo : EIATTR_KPARAM_INFO
	.align		4
.L_9:
        /*0018*/ 	.byte	0x04, 0x17
        /*001a*/ 	.short	(.L_11 - .L_10)
.L_10:
        /*001c*/ 	.word	0x00000000
        /*0020*/ 	.short	0x0002
        /*0022*/ 	.short	0x0010
        /*0024*/ 	.byte	0x00, 0xf0, 0x11, 0x00


	//----- nvinfo : EIATTR_KPARAM_INFO
	.align		4
.L_11:
        /*0028*/ 	.byte	0x04, 0x17
        /*002a*/ 	.short	(.L_13 - .L_12)
.L_12:
        /*002c*/ 	.word	0x00000000
        /*0030*/ 	.short	0x0001
        /*0032*/ 	.short	0x0008
        /*0034*/ 	.byte	0x00, 0xf5, 0x21, 0x00


	//----- nvinfo : EIATTR_KPARAM_INFO
	.align		4
.L_13:
        /*0038*/ 	.byte	0x04, 0x17
        /*003a*/ 	.short	(.L_15 - .L_14)
.L_14:
        /*003c*/ 	.word	0x00000000
        /*0040*/ 	.short	0x0000
        /*0042*/ 	.short	0x0000
        /*0044*/ 	.byte	0x00, 0xf5, 0x21, 0x00


	//----- nvinfo : EIATTR_SPARSE_MMA_MASK
	.align		4
.L_15:
        /*0048*/ 	.byte	0x03, 0x50
        /*004a*/ 	.short	0x0000


	//----- nvinfo : EIATTR_MAXREG_COUNT
	.align		4
        /*004c*/ 	.byte	0x03, 0x1b
        /*004e*/ 	.short	0x00ff


	//----- nvinfo : EIATTR_NUM_BARRIERS
	.align		4
        /*0050*/ 	.byte	0x02, 0x4c
        /*0052*/ 	.byte	0x01
	.zero		1


	//----- nvinfo : EIATTR_MERCURY_ISA_VERSION
	.align		4
        /*0054*/ 	.byte	0x03, 0x5f
        /*0056*/ 	.short	0x0101


	//----- nvinfo : EIATTR_VRC_CTA_INIT_COUNT
	.align		4
        /*0058*/ 	.byte	0x02, 0x4a
	.zero		1
	.zero		1


	//----- nvinfo : EIATTR_EXIT_INSTR_OFFSETS
	.align		4
        /*005c*/ 	.byte	0x04, 0x1c
        /*005e*/ 	.short	(.L_17 - .L_16)


	//   ....[0]....
.L_16:
        /*0060*/ 	.word	0x000001a0


	//   ....[1]....
        /*0064*/ 	.word	0x00000250


	//----- nvinfo : EIATTR_CBANK_PARAM_SIZE
	.align		4
.L_17:
        /*0068*/ 	.byte	0x03, 0x19
        /*006a*/ 	.short	0x0018


	//----- nvinfo : EIATTR_PARAM_CBANK
	.align		4
        /*006c*/ 	.byte	0x04, 0x0a
        /*006e*/ 	.short	(.L_19 - .L_18)
	.align		4
.L_18:
        /*0070*/ 	.word	index@(.nv.constant0._Z9transposePdS_ii)
        /*0074*/ 	.short	0x0380
        /*0076*/ 	.short	0x0018


	//----- nvinfo : EIATTR_SW_WAR
	.align		4
.L_19:
        /*0078*/ 	.byte	0x04, 0x36
        /*007a*/ 	.short	(.L_21 - .L_20)
.L_20:
        /*007c*/ 	.word	0x00000008
.L_21:


//--------------------- .nv.callgraph             --------------------------
	.section	.nv.callgraph,"",@"SHT_CUDA_CALLGRAPH"
	.align	4
	.sectionentsize	8
	.align		4
        /*0000*/ 	.word	0x00000000
	.align		4
        /*0004*/ 	.word	0xffffffff
	.align		4
        /*0008*/ 	.word	0x00000000
	.align		4
        /*000c*/ 	.word	0xfffffffe
	.align		4
        /*0010*/ 	.word	0x00000000
	.align		4
        /*0014*/ 	.word	0xfffffffd
	.align		4
        /*0018*/ 	.word	0x00000000
	.align		4
        /*001c*/ 	.word	0xfffffffc


//--------------------- .text._Z9transposePdS_ii  --------------------------
	.section	.text._Z9transposePdS_ii,"ax",@progbits
	.align	128
        .global         _Z9transposePdS_ii
        .type           _Z9transposePdS_ii,@function
        .size           _Z9transposePdS_ii,(.L_x_1 - _Z9transposePdS_ii)
        .other          _Z9transposePdS_ii,@"STO_CUDA_ENTRY STV_DEFAULT"
_Z9transposePdS_ii:
.text._Z9transposePdS_ii:
[----:B------:R-:W-:Y:S01]  /*0000*/  LDC R1, c[0x0][0x37c] ;  /* 0x0000df00ff017b82 */ /* 0x000fe20000000800 */
[----:B------:R-:W0:Y:S01]  /*0010*/  S2R R8, SR_TID.Y ;  /* 0x0000000000087919 */ /* 0x000e220000002200 */
[----:B------:R-:W1:Y:S01]  /*0020*/  LDCU.64 UR6, c[0x0][0x390] ;  /* 0x00007200ff0677ac */ /* 0x000e620008000a00 */
[----:B------:R-:W0:Y:S01]  /*0030*/  S2R R9, SR_CTAID.Y ;  /* 0x0000000000097919 */ /* 0x000e220000002600 */
[----:B------:R-:W2:Y:S01]  /*0040*/  LDCU.64 UR4, c[0x0][0x358] ;  /* 0x00006b00ff0477ac */ /* 0x000ea20008000a00 */
[----:B------:R-:W3:Y:S01]  /*0050*/  S2R R7, SR_CTAID.X ;  /* 0x0000000000077919 */ /* 0x000ee20000002500 */
[----:B------:R-:W3:Y:S01]  /*0060*/  S2R R4, SR_TID.X ;  /* 0x0000000000047919 */ /* 0x000ee20000002100 */
[----:B0-----:R-:W-:-:S05]  /*0070*/  IMAD R5, R9, 0x10, R8 ;  /* 0x0000001009057824 */ /* 0x001fca00078e0208 */
[----:B-1----:R-:W-:Y:S01]  /*0080*/  ISETP.GE.U32.AND P0, PT, R5, UR7, PT ;  /* 0x0000000705007c0c */ /* 0x002fe2000bf06070 */
[----:B---3--:R-:W-:-:S05]  /*0090*/  IMAD R0, R7, 0x10, R4 ;  /* 0x0000001007007824 */ /* 0x008fca00078e0204 */
[----:B------:R-:W-:-:S13]  /*00a0*/  ISETP.GE.U32.OR P0, PT, R0, UR6, P0 ;  /* 0x0000000600007c0c */ /* 0x000fda0008706470 */
[----:B------:R-:W0:Y:S01]  /*00b0*/  @!P0 LDC.64 R2, c[0x0][0x388] ;  /* 0x0000e200ff028b82 */ /* 0x000e220000000a00 */
[----:B------:R-:W-:-:S04]  /*00c0*/  @!P0 IMAD R5, R5, UR6, R0 ;  /* 0x0000000605058c24 */ /* 0x000fc8000f8e0200 */
[----:B0-----:R-:W-:-:S06]  /*00d0*/  @!P0 IMAD.WIDE.U32 R2, R5, 0x8, R2 ;  /* 0x0000000805028825 */ /* 0x001fcc00078e0002 */
[----:B--2---:R-:W2:Y:S01]  /*00e0*/  @!P0 LDG.E.64 R2, desc[UR4][R2.64] ;  /* 0x0000000402028981 */ /* 0x004ea2000c1e1b00 */
[----:B------:R-:W-:Y:S01]  /*00f0*/  @!P0 MOV R0, 0x400 ;  /* 0x0000040000008802 */ /* 0x000fe20000000f00 */
[----:B------:R-:W-:Y:S01]  /*0100*/  IMAD R7, R7, 0x10, R8 ;  /* 0x0000001007077824 */ /* 0x000fe200078e0208 */
[----:B------:R-:W-:Y:S01]  /*0110*/  LEA R6, R9, R4, 0x4 ;  /* 0x0000000409067211 */ /* 0x000fe200078e20ff */
[----:B------:R-:W0:Y:S03]  /*0120*/  @!P0 S2R R5, SR_CgaCtaId ;  /* 0x0000000000058919 */ /* 0x000e260000008800 */
[----:B------:R-:W-:-:S04]  /*0130*/  ISETP.GE.U32.AND P1, PT, R6, UR7, PT ;  /* 0x0000000706007c0c */ /* 0x000fc8000bf26070 */
[----:B------:R-:W-:Y:S02]  /*0140*/  ISETP.GE.U32.OR P1, PT, R7, UR6, P1 ;  /* 0x0000000607007c0c */ /* 0x000fe40008f26470 */
[----:B0-----:R-:W-:-:S05]  /*0150*/  @!P0 LEA R0, R5, R0, 0x18 ;  /* 0x0000000005008211 */ /* 0x001fca00078ec0ff */
[----:B------:R-:W-:-:S05]  /*0160*/  @!P0 IMAD R0, R8, 0x88, R0 ;  /* 0x0000008808008824 */ /* 0x000fca00078e0200 */
[----:B------:R-:W-:-:S05]  /*0170*/  @!P0 LEA R5, R4, R0, 0x3 ;  /* 0x0000000004058211 */ /* 0x000fca00078e18ff */
[----:B--2---:R0:W-:Y:S01]  /*0180*/  @!P0 STS.64 [R5], R2 ;  /* 0x0000000205008388 */ /* 0x0041e20000000a00 */
[----:B------:R-:W-:Y:S06]  /*0190*/  BAR.SYNC.DEFER_BLOCKING 0x0 ;  /* 0x0000000000007b1d */ /* 0x000fec0000010000 */
[----:B------:R-:W-:Y:S05]  /*01a0*/  @P1 EXIT ;  /* 0x000000000000194d */ /* 0x000fea0003800000 */
[----:B0-----:R-:W0:Y:S01]  /*01b0*/  S2R R3, SR_CgaCtaId ;  /* 0x0000000000037919 */ /* 0x001e220000008800 */
[----:B------:R-:W-:Y:S01]  /*01c0*/  MOV R0, 0x400 ;  /* 0x0000040000007802 */ /* 0x000fe20000000f00 */
[----:B------:R-:W-:-:S03]  /*01d0*/  IMAD R7, R7, UR7, R6 ;  /* 0x0000000707077c24 */ /* 0x000fc6000f8e0206 */
[----:B0-----:R-:W-:-:S05]  /*01e0*/  LEA R3, R3, R0, 0x18 ;  /* 0x0000000003037211 */ /* 0x001fca00078ec0ff */
[----:B------:R-:W-:Y:S02]  /*01f0*/  IMAD R0, R4, 0x88, R3 ;  /* 0x0000008804007824 */ /* 0x000fe400078e0203 */
[----:B------:R-:W0:Y:S02]  /*0200*/  LDC.64 R4, c[0x0][0x380] ;  /* 0x0000e000ff047b82 */ /* 0x000e240000000a00 */
[----:B------:R-:W-:-:S05]  /*0210*/  IMAD R0, R8, 0x8, R0 ;  /* 0x0000000808007824 */ /* 0x000fca00078e0200 */
[----:B------:R-:W1:Y:S01]  /*0220*/  LDS.64 R2, [R0] ;  /* 0x0000000000027984 */ /* 0x000e620000000a00 */
[----:B0-----:R-:W-:-:S05]  /*0230*/  IMAD.WIDE.U32 R4, R7, 0x8, R4 ;  /* 0x0000000807047825 */ /* 0x001fca00078e0004 */
[----:B-1----:R-:W-:Y:S01]  /*0240*/  STG.E.64 desc[UR4][R4.64], R2 ;  /* 0x0000000204007986 */ /* 0x002fe2000c101b04 */
[----:B------:R-:W-:Y:S05]  /*0250*/  EXIT ;  /* 0x000000000000794d */ /* 0x000fea0003800000 */
.L_x_0:
[----:B------:R-:W-:-:S00]  /*0260*/  BRA `(.L_x_0) ;  /* 0xfffffffc00fc7947 */ /* 0x000fc0000383ffff */
[----:B------:R-:W-:-:S00]  /*0270*/  NOP ;  /* 0x0000000000007918 */ /* 0x000fc00000000000 */
        /* <DEDUP_REMOVED lines=8> */
.L_x_1:


//--------------------- .nv.shared._Z9transposePdS_ii --------------------------
	.section	.nv.shared._Z9transposePdS_ii,"aw",@nobits
	.sectionflags	@""
	.align	8
.nv.shared._Z9transposePdS_ii:
	.zero		3200


//--------------------- .nv.shared.reserved.0     --------------------------
	.section	.nv.shared.reserved.0,"aw",@nobits
	.weak		__nv_reservedSMEM_offset_0_alias
	.size		__nv_reservedSMEM_offset_0_alias, 0, 64
	.other		__nv_reservedSMEM_offset_0_alias,@"STO_CUDA_RESERVED_SHARED STV_DEFAULT"
__nv_reservedSMEM_offset_0_alias:
	.zero		0
	.zero		64


//--------------------- .nv.constant0._Z9transposePdS_ii --------------------------
	.section	.nv.constant0._Z9transposePdS_ii,"a",@progbits
	.sectionflags	@""
	.align	4
.nv.constant0._Z9transposePdS_ii:
	.zero		920


//--------------------- SYMBOLS --------------------------

	.type		.nv.reservedSmem.offset0,@object
	.size		.nv.reservedSmem.offset0,0x4
	.type		.nv.reservedSmem.cap,@object
	.size		.nv.reservedSmem.cap,0x4
